	.headerflags	@"EF_CUDA_TEXMODE_UNIFIED EF_CUDA_64BIT_ADDRESS EF_CUDA_ACCELERATORS EF_CUDA_SM90 EF_CUDA_VIRTUAL_SM(EF_CUDA_SM90)"
	.elftype	@"ET_EXEC"


//--------------------- .nv.info                  --------------------------
	.section	.nv.info,"",@"SHT_CUDA_INFO"
	.align	4


	//----- nvinfo : EIATTR_REGCOUNT
	.align		4
        /*0000*/ 	.byte	0x04, 0x2f
        /*0002*/ 	.short	(.L_3 - .L_2)
	.align		4
.L_2:
        /*0004*/ 	.word	index@(triton_poi_fused__native_batch_norm_legit_no_training_add_23)
        /*0008*/ 	.word	0x00000013


	//----- nvinfo : EIATTR_MIN_STACK_SIZE
	.align		4
.L_3:
        /*000c*/ 	.byte	0x04, 0x12
        /*000e*/ 	.short	(.L_5 - .L_4)
	.align		4
.L_4:
        /*0010*/ 	.word	index@(triton_poi_fused__native_batch_norm_legit_no_training_add_23)
        /*0014*/ 	.word	0x00000000


	//----- nvinfo : EIATTR_FRAME_SIZE
	.align		4
.L_5:
        /*0018*/ 	.byte	0x04, 0x11
        /*001a*/ 	.short	(.L_7 - .L_6)
	.align		4
.L_6:
        /*001c*/ 	.word	index@(triton_poi_fused__native_batch_norm_legit_no_training_add_23)
        /*0020*/ 	.word	0x00000000


	//----- nvinfo : EIATTR_MIN_STACK_SIZE
	.align		4
.L_7:
        /*0024*/ 	.byte	0x04, 0x12
        /*0026*/ 	.short	(.L_9 - .L_8)
	.align		4
.L_8:
        /*0028*/ 	.word	index@(triton_poi_fused__native_batch_norm_legit_no_training_add_23)
        /*002c*/ 	.word	0x00000000
.L_9:


//--------------------- .nv.info.triton_poi_fused__native_batch_norm_legit_no_training_add_23 --------------------------
	.section	.nv.info.triton_poi_fused__native_batch_norm_legit_no_training_add_23,"",@"SHT_CUDA_INFO"
	.sectionflags	@""
	.align	4


	//----- nvinfo : EIATTR_CUDA_API_VERSION
	.align		4
        /*0000*/ 	.byte	0x04, 0x37
        /*0002*/ 	.short	(.L_11 - .L_10)
.L_10:
        /*0004*/ 	.word	0x0000007c


	//----- nvinfo : EIATTR_KPARAM_INFO
	.align		4
.L_11:
        /*0008*/ 	.byte	0x04, 0x17
        /*000a*/ 	.short	(.L_13 - .L_12)
.L_12:
        /*000c*/ 	.word	0x00000000
        /*0010*/ 	.short	0x0007
        /*0012*/ 	.short	0x0038
        /*0014*/ 	.byte	0x00, 0xf0, 0x11, 0x00


	//----- nvinfo : EIATTR_KPARAM_INFO
	.align		4
.L_13:
        /*0018*/ 	.byte	0x04, 0x17
        /*001a*/ 	.short	(.L_15 - .L_14)
.L_14:
        /*001c*/ 	.word	0x00000000
        /*0020*/ 	.short	0x0006
        /*0022*/ 	.short	0x0030
        /*0024*/ 	.byte	0x00, 0xf4, 0x21, 0x00


	//----- nvinfo : EIATTR_KPARAM_INFO
	.align		4
.L_15:
        /*0028*/ 	.byte	0x04, 0x17
        /*002a*/ 	.short	(.L_17 - .L_16)
.L_16:
        /*002c*/ 	.word	0x00000000
        /*0030*/ 	.short	0x0005
        /*0032*/ 	.short	0x0028
        /*0034*/ 	.byte	0x00, 0xf4, 0x21, 0x00


	//----- nvinfo : EIATTR_KPARAM_INFO
	.align		4
.L_17:
        /*0038*/ 	.byte	0x04, 0x17
        /*003a*/ 	.short	(.L_19 - .L_18)
.L_18:
        /*003c*/ 	.word	0x00000000
        /*0040*/ 	.short	0x0004
        /*0042*/ 	.short	0x0020
        /*0044*/ 	.byte	0x00, 0xf4, 0x21, 0x00


	//----- nvinfo : EIATTR_KPARAM_INFO
	.align		4
.L_19:
        /*0048*/ 	.byte	0x04, 0x17
        /*004a*/ 	.short	(.L_21 - .L_20)
.L_20:
        /*004c*/ 	.word	0x00000000
        /*0050*/ 	.short	0x0003
        /*0052*/ 	.short	0x0018
        /*0054*/ 	.byte	0x00, 0xf4, 0x21, 0x00


	//----- nvinfo : EIATTR_KPARAM_INFO
	.align		4
.L_21:
        /*0058*/ 	.byte	0x04, 0x17
        /*005a*/ 	.short	(.L_23 - .L_22)
.L_22:
        /*005c*/ 	.word	0x00000000
        /*0060*/ 	.short	0x0002
        /*0062*/ 	.short	0x0010
        /*0064*/ 	.byte	0x00, 0xf4, 0x21, 0x00


	//----- nvinfo : EIATTR_KPARAM_INFO
	.align		4
.L_23:
        /*0068*/ 	.byte	0x04, 0x17
        /*006a*/ 	.short	(.L_25 - .L_24)
.L_24:
        /*006c*/ 	.word	0x00000000
        /*0070*/ 	.short	0x0001
        /*0072*/ 	.short	0x0008
        /*0074*/ 	.byte	0x00, 0xf4, 0x21, 0x00


	//----- nvinfo : EIATTR_KPARAM_INFO
	.align		4
.L_25:
        /*0078*/ 	.byte	0x04, 0x17
        /*007a*/ 	.short	(.L_27 - .L_26)
.L_26:
        /*007c*/ 	.word	0x00000000
        /*0080*/ 	.short	0x0000
        /*0082*/ 	.short	0x0000
        /*0084*/ 	.byte	0x00, 0xf4, 0x21, 0x00


	//----- nvinfo : EIATTR_SPARSE_MMA_MASK
	.align		4
.L_27:
        /*0088*/ 	.byte	0x03, 0x50
        /*008a*/ 	.short	0x0000


	//----- nvinfo : EIATTR_MAXREG_COUNT
	.align		4
        /*008c*/ 	.byte	0x03, 0x1b
        /*008e*/ 	.short	0x00ff


	//----- nvinfo : EIATTR_EXIT_INSTR_OFFSETS
	.align		4
        /*0090*/ 	.byte	0x04, 0x1c
        /*0092*/ 	.short	(.L_29 - .L_28)


	//   ....[0]....
.L_28:
        /*0094*/ 	.word	0x00000320


	//----- nvinfo : EIATTR_REQNTID
	.align		4
.L_29:
        /*0098*/ 	.byte	0x04, 0x10
        /*009a*/ 	.short	(.L_31 - .L_30)
.L_30:
        /*009c*/ 	.word	0x00000080
        /*00a0*/ 	.word	0x00000001
        /*00a4*/ 	.word	0x00000001


	//----- nvinfo : EIATTR_CBANK_PARAM_SIZE
	.align		4
.L_31:
        /*00a8*/ 	.byte	0x03, 0x19
        /*00aa*/ 	.short	0x003c


	//----- nvinfo : EIATTR_PARAM_CBANK
	.align		4
        /*00ac*/ 	.byte	0x04, 0x0a
        /*00ae*/ 	.short	(.L_33 - .L_32)
	.align		4
.L_32:
        /*00b0*/ 	.word	index@(.nv.constant0.triton_poi_fused__native_batch_norm_legit_no_training_add_23)
        /*00b4*/ 	.short	0x0210
        /*00b6*/ 	.short	0x003c


	//----- nvinfo : EIATTR_SW_WAR
	.align		4
.L_33:
        /*00b8*/ 	.byte	0x04, 0x36
        /*00ba*/ 	.short	(.L_35 - .L_34)
.L_34:
        /*00bc*/ 	.word	0x00000008
.L_35:


//--------------------- .nv.callgraph             --------------------------
	.section	.nv.callgraph,"",@"SHT_CUDA_CALLGRAPH"
	.align	4
	.sectionentsize	8
	.align		4
        /*0000*/ 	.word	0x00000000
	.align		4
        /*0004*/ 	.word	0xffffffff
	.align		4
        /*0008*/ 	.word	0x00000000
	.align		4
        /*000c*/ 	.word	0xfffffffe
	.align		4
        /*0010*/ 	.word	0x00000000
	.align		4
        /*0014*/ 	.word	0xfffffffd
	.align		4
        /*0018*/ 	.word	0x00000000
	.align		4
        /*001c*/ 	.word	0xfffffffc


//--------------------- .nv.constant4             --------------------------
	.section	.nv.constant4,"a",@progbits
	.align	8
	.align		8
.nv.constant4:
        /*0000*/ 	.dword	_$_str
	.align		8
        /*0008*/ 	.dword	_$_str_$_2


//--------------------- .text.triton_poi_fused__native_batch_norm_legit_no_training_add_23 --------------------------
	.section	.text.triton_poi_fused__native_batch_norm_legit_no_training_add_23,"ax",@progbits
	.align	128
        .global         triton_poi_fused__native_batch_norm_legit_no_training_add_23
        .type           triton_poi_fused__native_batch_norm_legit_no_training_add_23,@function
        .size           triton_poi_fused__native_batch_norm_legit_no_training_add_23,(.L_x_1 - triton_poi_fused__native_batch_norm_legit_no_training_add_23)
        .other          triton_poi_fused__native_batch_norm_legit_no_training_add_23,@"STO_CUDA_ENTRY STV_DEFAULT"
triton_poi_fused__native_batch_norm_legit_no_training_add_23:
.text.triton_poi_fused__native_batch_norm_legit_no_training_add_23:
[----:B------:R-:W-:Y:S01]  /*0000*/  LDC R1, c[0x0][0x28] ;  /* 0x00000a00ff017b82 */ /* 0x000fe20000000800 */
[----:B------:R-:W1:Y:S07]  /*0010*/  S2R R0, SR_TID.X ;  /* 0x0000000000007919 */ /* 0x000e6e0000002100 */
[----:B------:R-:W2:Y:S01]  /*0020*/  LDC.64 R8, c[0x0][0x220] ;  /* 0x00008800ff087b82 */ /* 0x000ea20000000a00 */
[----:B------:R-:W-:Y:S01]  /*0030*/  ULDC.64 UR4, c[0x0][0x208] ;  /* 0x0000820000047ab9 */ /* 0x000fe20000000a00 */
[----:B------:R-:W3:Y:S06]  /*0040*/  S2R R3, SR_CTAID.X ;  /* 0x0000000000037919 */ /* 0x000eec0000002500 */
[----:B------:R-:W4:Y:S08]  /*0050*/  LDC.64 R6, c[0x0][0x218] ;  /* 0x00008600ff067b82 */ /* 0x000f300000000a00 */
[----:B------:R-:W5:Y:S08]  /*0060*/  LDC.64 R4, c[0x0][0x210] ;  /* 0x00008400ff047b82 */ /* 0x000f700000000a00 */
[----:B------:R-:W5:Y:S01]  /*0070*/  LDC.64 R10, c[0x0][0x228] ;  /* 0x00008a00ff0a7b82 */ /* 0x000f620000000a00 */
[----:B-1----:R-:W-:-:S07]  /*0080*/  LOP3.LUT R0, R0, 0x7f, RZ, 0xc0, !PT ;  /* 0x0000007f00007812 */ /* 0x002fce00078ec0ff */
[----:B------:R-:W1:Y:S01]  /*0090*/  LDC.64 R12, c[0x0][0x230] ;  /* 0x00008c00ff0c7b82 */ /* 0x000e620000000a00 */
[----:B---3--:R-:W-:Y:S02]  /*00a0*/  SHF.R.S32.HI R2, RZ, 0x18, R3 ;  /* 0x00000018ff027819 */ /* 0x008fe40000011403 */
[----:B------:R-:W-:Y:S02]  /*00b0*/  LEA R0, R3, R0, 0x7 ;  /* 0x0000000003007211 */ /* 0x000fe400078e38ff */
[----:B------:R-:W-:-:S04]  /*00c0*/  SGXT R3, R2, 0x1 ;  /* 0x000000010203781a */ /* 0x000fc80000000200 */
[----:B------:R-:W-:-:S04]  /*00d0*/  LEA.HI R3, R3, R0, RZ, 0x4 ;  /* 0x0000000003037211 */ /* 0x000fc800078f20ff */
[--C-:B------:R-:W-:Y:S02]  /*00e0*/  SHF.R.S32.HI R2, RZ, 0x4, R3.reuse ;  /* 0x00000004ff027819 */ /* 0x100fe40000011403 */
[----:B------:R-:W-:-:S04]  /*00f0*/  SHF.R.S32.HI R3, RZ, 0x1f, R3 ;  /* 0x0000001fff037819 */ /* 0x000fc80000011403 */
[----:B------:R-:W-:-:S04]  /*0100*/  LEA.HI R3, R3, R2, RZ, 0x6 ;  /* 0x0000000203037211 */ /* 0x000fc800078f30ff */
[----:B------:R-:W-:-:S04]  /*0110*/  LOP3.LUT R3, R3, 0xffffffc0, RZ, 0xc0, !PT ;  /* 0xffffffc003037812 */ /* 0x000fc800078ec0ff */
[----:B------:R-:W-:Y:S02]  /*0120*/  IADD3 R15, R2, -R3, RZ ;  /* 0x80000003020f7210 */ /* 0x000fe40007ffe0ff */
[----:B------:R-:W3:Y:S03]  /*0130*/  LDC.64 R2, c[0x0][0x238] ;  /* 0x00008e00ff027b82 */ /* 0x000ee60000000a00 */
[----:B--2---:R-:W-:-:S05]  /*0140*/  IMAD.WIDE R8, R15, 0x4, R8 ;  /* 0x000000040f087825 */ /* 0x004fca00078e0208 */
[----:B------:R1:W2:Y:S01]  /*0150*/  LDG.E.EL R16, desc[UR4][R8.64] ;  /* 0x0000000408107981 */ /* 0x0002a2000c2e1900 */
[----:B----4-:R-:W-:-:S04]  /*0160*/  IMAD.WIDE R6, R15, 0x4, R6 ;  /* 0x000000040f067825 */ /* 0x010fc800078e0206 */
[C---:B-----5:R-:W-:Y:S02]  /*0170*/  IMAD.WIDE R4, R0.reuse, 0x4, R4 ;  /* 0x0000000400047825 */ /* 0x060fe400078e0204 */
[----:B------:R4:W5:Y:S02]  /*0180*/  LDG.E.EL R7, desc[UR4][R6.64] ;  /* 0x0000000406077981 */ /* 0x000964000c2e1900 */
[C---:B0-----:R-:W-:Y:S02]  /*0190*/  IMAD.WIDE R10, R15.reuse, 0x4, R10 ;  /* 0x000000040f0a7825 */ /* 0x041fe400078e020a */
[----:B------:R0:W5:Y:S02]  /*01a0*/  LDG.E R14, desc[UR4][R4.64] ;  /* 0x00000004040e7981 */ /* 0x000164000c1e1900 */
[----:B-1----:R-:W-:Y:S02]  /*01b0*/  IMAD.WIDE R8, R15, 0x4, R12 ;  /* 0x000000040f087825 */ /* 0x002fe400078e020c */
[----:B------:R-:W5:Y:S02]  /*01c0*/  LDG.E.EL R10, desc[UR4][R10.64] ;  /* 0x000000040a0a7981 */ /* 0x000f64000c2e1900 */
[----:B---3--:R-:W-:-:S02]  /*01d0*/  IMAD.WIDE R2, R0, 0x4, R2 ;  /* 0x0000000400027825 */ /* 0x008fc400078e0202 */
[----:B------:R-:W3:Y:S01]  /*01e0*/  LDG.E.EL R9, desc[UR4][R8.64] ;  /* 0x0000000408097981 */ /* 0x000ee2000c2e1900 */
[----:B----4-:R-:W-:Y:S01]  /*01f0*/  HFMA2.MMA R6, -RZ, RZ, 1.625, 0 ;  /* 0x3e800000ff067435 */ /* 0x010fe200000001ff */
[----:B0-----:R-:W0:Y:S02]  /*0200*/  LDC.64 R4, c[0x0][0x240] ;  /* 0x00009000ff047b82 */ /* 0x001e240000000a00 */
[----:B------:R0:W4:Y:S02]  /*0210*/  LDG.E R12, desc[UR4][R2.64] ;  /* 0x00000004020c7981 */ /* 0x000124000c1e1900 */
[----:B0-----:R-:W-:-:S04]  /*0220*/  IMAD.WIDE R2, R0, 0x4, R4 ;  /* 0x0000000400027825 */ /* 0x001fc800078e0204 */
[----:B--2---:R-:W-:-:S04]  /*0230*/  FADD R16, R16, 9.9999997473787516356e-06 ;  /* 0x3727c5ac10107421 */ /* 0x004fc80000000000 */
[----:B------:R-:W0:Y:S02]  /*0240*/  MUFU.SQRT R13, R16 ;  /* 0x00000010000d7308 */ /* 0x000e240000002000 */
[C---:B0-----:R-:W-:Y:S02]  /*0250*/  FSETP.GT.AND P0, PT, R13.reuse, 8.50705917302346158658e+37, PT ;  /* 0x7e8000000d00780b */ /* 0x041fe40003f04000 */
[----:B------:R-:W-:-:S11]  /*0260*/  FSETP.GEU.AND P1, PT, R13, 1.175494350822287508e-38, PT ;  /* 0x008000000d00780b */ /* 0x000fd60003f2e000 */
[----:B------:R-:W-:-:S04]  /*0270*/  @P0 FMUL R13, R13, 0.25 ;  /* 0x3e8000000d0d0820 */ /* 0x000fc80000400000 */
[----:B------:R-:W-:-:S06]  /*0280*/  @!P1 FMUL R13, R13, 16777216 ;  /* 0x4b8000000d0d9820 */ /* 0x000fcc0000400000 */
[----:B------:R-:W0:Y:S01]  /*0290*/  MUFU.RCP R13, R13 ;  /* 0x0000000d000d7308 */ /* 0x000e220000001000 */
[----:B------:R-:W-:Y:S01]  /*02a0*/  FSEL R6, R6, 1, P0 ;  /* 0x3f80000006067808 */ /* 0x000fe20000000000 */
[----:B-----5:R-:W-:-:S04]  /*02b0*/  FADD R7, R14, -R7 ;  /* 0x800000070e077221 */ /* 0x020fc80000000000 */
[----:B------:R-:W-:-:S04]  /*02c0*/  @!P1 FMUL R6, R6, 16777216 ;  /* 0x4b80000006069820 */ /* 0x000fc80000400000 */
[----:B0-----:R-:W-:-:S04]  /*02d0*/  FMUL R6, R13, R6 ;  /* 0x000000060d067220 */ /* 0x001fc80000400000 */
[----:B------:R-:W-:-:S04]  /*02e0*/  FMUL R6, R7, R6 ;  /* 0x0000000607067220 */ /* 0x000fc80000400000 */
[----:B---3--:R-:W-:-:S04]  /*02f0*/  FFMA R9, R10, R6, R9 ;  /* 0x000000060a097223 */ /* 0x008fc80000000009 */
[----:B----4-:R-:W-:-:S05]  /*0300*/  FADD R9, R12, R9 ;  /* 0x000000090c097221 */ /* 0x010fca0000000000 */
[----:B------:R-:W-:Y:S01]  /*0310*/  STG.E desc[UR4][R2.64], R9 ;  /* 0x0000000902007986 */ /* 0x000fe2000c101904 */
[----:B------:R-:W-:Y:S05]  /*0320*/  EXIT ;  /* 0x000000000000794d */ /* 0x000fea0003800000 */
.L_x_0:
[----:B------:R-:W-:-:S00]  /*0330*/  BRA `(.L_x_0) ;  /* 0xfffffffc00fc7947 */ /* 0x000fc0000383ffff */
[----:B------:R-:W-:-:S00]  /*0340*/  NOP ;  /* 0x0000000000007918 */ /* 0x000fc00000000000 */
        /* <DEDUP_REMOVED lines=11> */
.L_x_1:


//--------------------- .nv.global.init           --------------------------
	.section	.nv.global.init,"aw",@progbits
.nv.global.init:
	.type		_$_str,@object
	.size		_$_str,(_$_str_$_2 - _$_str)
_$_str:
        /*0000*/ 	.byte	0x5f, 0x5f, 0x43, 0x55, 0x44, 0x41, 0x5f, 0x46, 0x54, 0x5a, 0x00
	.type		_$_str_$_2,@object
	.size		_$_str_$_2,(.L_1 - _$_str_$_2)
_$_str_$_2:
        /*000b*/ 	.byte	0x5f, 0x5f, 0x43, 0x55, 0x44, 0x41, 0x5f, 0x50, 0x52, 0x45, 0x43, 0x5f, 0x53, 0x51, 0x52, 0x54
        /*001b*/ 	.byte	0x00
.L_1:


//--------------------- .nv.constant0.triton_poi_fused__native_batch_norm_legit_no_training_add_23 --------------------------
	.section	.nv.constant0.triton_poi_fused__native_batch_norm_legit_no_training_add_23,"a",@progbits
	.sectionflags	@""
	.align	4
.nv.constant0.triton_poi_fused__native_batch_norm_legit_no_training_add_23:
	.zero		588
